//
// Generated by NVIDIA NVVM Compiler
//
// Compiler Build ID: CL-36424714
// Cuda compilation tools, release 13.0, V13.0.88
// Based on NVVM 20.0.0
//

.version 9.0
.target sm_100
.address_size 64

	// .globl	_Z6conv2dPfS_S_
// _ZZ6conv2dPfS_S_E15pad_temp_shared has been demoted
// _ZZ6conv2dPfS_S_E13kernel_shared has been demoted

.visible .entry _Z6conv2dPfS_S_(
	.param .u64 .ptr .align 1 _Z6conv2dPfS_S__param_0,
	.param .u64 .ptr .align 1 _Z6conv2dPfS_S__param_1,
	.param .u64 .ptr .align 1 _Z6conv2dPfS_S__param_2
)
{
	.reg .pred 	%p<33>;
	.reg .b16 	%rs<13>;
	.reg .b32 	%r<106>;
	.reg .b32 	%f<142>;
	.reg .b64 	%rd<37>;
	// demoted variable
	.shared .align 4 .b8 _ZZ6conv2dPfS_S_E15pad_temp_shared[448];
	// demoted variable
	.shared .align 4 .b8 _ZZ6conv2dPfS_S_E13kernel_shared[2048];
	ld.param.u64 	%rd14, [_Z6conv2dPfS_S__param_0];
	ld.param.u64 	%rd15, [_Z6conv2dPfS_S__param_1];
	cvta.to.global.u64 	%rd16, %rd15;
	cvta.to.global.u64 	%rd17, %rd14;
	mov.u32 	%r1, %tid.z;
	mul.lo.s32 	%r12, %r1, 7;
	mov.u32 	%r2, %tid.x;
	sub.s32 	%r13, 112, %r2;
	setp.ge.s32 	%p5, %r12, %r13;
	setp.gt.u32 	%p6, %r2, 6;
	or.pred  	%p7, %p6, %p5;
	mov.u32 	%r14, %ctaid.z;
	shr.u32 	%r15, %r14, 2;
	add.s32 	%r16, %r12, %r2;
	setp.gt.u32 	%p8, %r16, 111;
	selp.b32 	%r17, 7, 8, %p8;
	setp.ge.u32 	%p9, %r15, %r17;
	mov.u32 	%r19, %ctaid.y;
	mul.lo.s32 	%r4, %r19, 28;
	selp.b32 	%r20, 200704, 0, %p8;
	cvt.u16.u32 	%rs1, %r16;
	and.b16  	%rs2, %rs1, 255;
	shr.u16 	%rs3, %rs2, 1;
	mul.lo.s16 	%rs4, %rs3, 147;
	shr.u16 	%rs5, %rs4, 10;
	mul.lo.s16 	%rs6, %rs5, 14;
	sub.s16 	%rs7, %rs1, %rs6;
	cvt.u32.u16 	%r21, %rs7;
	and.b32  	%r22, %r21, 255;
	and.b16  	%rs8, %rs5, 1;
	setp.eq.b16 	%p10, %rs8, 1;
	selp.b32 	%r23, 14, 0, %p10;
	shr.u16 	%rs9, %rs2, 2;
	mul.lo.s16 	%rs10, %rs9, 37;
	shr.u16 	%rs11, %rs10, 8;
	and.b16  	%rs12, %rs11, 3;
	mul.wide.u16 	%r24, %rs12, 196;
	setp.lt.u32 	%p11, %r16, 112;
	selp.b32 	%r25, 0, 112, %p11;
	or.b32  	%r26, %r25, %r22;
	add.s32 	%r27, %r26, %r23;
	mul.wide.u16 	%r28, %rs12, 28;
	add.s32 	%r29, %r27, %r28;
	shl.b32 	%r30, %r29, 2;
	mov.u32 	%r31, _ZZ6conv2dPfS_S_E15pad_temp_shared;
	add.s32 	%r5, %r31, %r30;
	shl.b32 	%r32, %r1, 3;
	mul.lo.s32 	%r33, %r2, 3;
	shr.u32 	%r34, %r33, 2;
	sub.s32 	%r35, 128, %r34;
	setp.ge.s32 	%p12, %r32, %r35;
	shl.b32 	%r36, %r1, 5;
	mul.lo.s32 	%r37, %r2, -3;
	add.s32 	%r38, %r37, 512;
	setp.ge.s32 	%p13, %r36, %r38;
	setp.gt.u32 	%p14, %r2, 10;
	or.pred  	%p15, %p14, %p13;
	shl.b32 	%r39, %r14, 7;
	and.b32  	%r40, %r39, 384;
	add.s32 	%r41, %r32, %r34;
	sub.s32 	%r43, 512, %r41;
	setp.ge.s32 	%p17, %r40, %r43;
	shl.b32 	%r44, %r14, 17;
	and.b32  	%r45, %r44, 393216;
	shl.b32 	%r46, %r1, 13;
	mul.lo.s32 	%r47, %r2, 768;
	and.b32  	%r48, %r47, 15360;
	and.b32  	%r49, %r33, 3;
	add.s32 	%r50, %r45, %r46;
	add.s32 	%r51, %r50, %r48;
	or.b32  	%r52, %r51, %r49;
	and.b32  	%r53, %r33, 60;
	add.s32 	%r54, %r53, %r36;
	or.b32  	%r55, %r54, %r49;
	shl.b32 	%r56, %r55, 2;
	mov.u32 	%r57, _ZZ6conv2dPfS_S_E13kernel_shared;
	add.s32 	%r6, %r57, %r56;
	add.s32 	%r58, %r33, 1;
	shr.u32 	%r59, %r58, 2;
	sub.s32 	%r60, 128, %r59;
	setp.ge.s32 	%p18, %r32, %r60;
	add.s32 	%r61, %r37, 511;
	setp.ge.s32 	%p19, %r36, %r61;
	or.pred  	%p20, %p14, %p19;
	add.s32 	%r62, %r32, %r59;
	sub.s32 	%r64, 512, %r62;
	setp.ge.s32 	%p22, %r40, %r64;
	add.s32 	%r65, %r47, 256;
	and.b32  	%r66, %r65, 31744;
	and.b32  	%r67, %r58, 3;
	and.b32  	%r68, %r58, 124;
	add.s32 	%r69, %r68, %r36;
	or.b32  	%r70, %r69, %r67;
	shl.b32 	%r71, %r70, 2;
	add.s32 	%r7, %r57, %r71;
	add.s32 	%r72, %r33, 2;
	shr.u32 	%r73, %r72, 2;
	sub.s32 	%r74, 128, %r73;
	setp.ge.s32 	%p23, %r32, %r74;
	add.s32 	%r75, %r37, 510;
	setp.ge.s32 	%p24, %r36, %r75;
	setp.gt.u32 	%p25, %r2, 9;
	or.pred  	%p26, %p25, %p24;
	add.s32 	%r76, %r32, %r73;
	sub.s32 	%r78, 512, %r76;
	setp.ge.s32 	%p28, %r40, %r78;
	mad.lo.s32 	%r79, %r2, 771, %r38;
	and.b32  	%r80, %r79, 31744;
	xor.b32  	%r81, %r49, 2;
	and.b32  	%r82, %r72, 124;
	add.s32 	%r83, %r82, %r36;
	or.b32  	%r84, %r83, %r81;
	shl.b32 	%r85, %r84, 2;
	add.s32 	%r8, %r57, %r85;
	or.pred  	%p1, %p7, %p9;
	or.pred  	%p29, %p12, %p15;
	or.pred  	%p2, %p29, %p17;
	or.pred  	%p30, %p18, %p20;
	or.pred  	%p3, %p30, %p22;
	or.pred  	%p31, %p23, %p26;
	or.pred  	%p4, %p31, %p28;
	or.b32  	%r86, %r50, %r81;
	add.s32 	%r87, %r86, %r80;
	mul.wide.u32 	%rd18, %r87, 4;
	add.s64 	%rd36, %rd16, %rd18;
	add.s32 	%r88, %r50, %r66;
	or.b32  	%r89, %r88, %r67;
	mul.wide.u32 	%rd19, %r89, 4;
	add.s64 	%rd35, %rd16, %rd19;
	mul.wide.u32 	%rd20, %r52, 4;
	add.s64 	%rd34, %rd16, %rd20;
	or.b32  	%r90, %r20, %r23;
	mad.lo.s32 	%r91, %r15, 200704, %r90;
	add.s32 	%r92, %r91, %r24;
	add.s32 	%r93, %r92, %r4;
	add.s32 	%r94, %r93, %r22;
	mul.wide.u32 	%rd21, %r94, 4;
	add.s64 	%rd33, %rd17, %rd21;
	mov.f32 	%f126, 0f00000000;
	mov.b32 	%r105, 0;
	mov.f32 	%f127, %f126;
	mov.f32 	%f128, %f126;
	mov.f32 	%f129, %f126;
	mov.f32 	%f130, %f126;
	mov.f32 	%f131, %f126;
	mov.f32 	%f132, %f126;
	mov.f32 	%f133, %f126;
	mov.f32 	%f134, %f126;
	mov.f32 	%f135, %f126;
	mov.f32 	%f136, %f126;
	mov.f32 	%f137, %f126;
	mov.f32 	%f138, %f126;
	mov.f32 	%f139, %f126;
	mov.f32 	%f140, %f126;
	mov.f32 	%f141, %f126;
$L__BB0_1:
	bar.sync 	0;
	@%p1 bra 	$L__BB0_3;
	ld.global.nc.f32 	%f34, [%rd33];
	st.shared.f32 	[%r5], %f34;
$L__BB0_3:
	@%p2 bra 	$L__BB0_5;
	ld.global.nc.f32 	%f35, [%rd34];
	st.shared.f32 	[%r6], %f35;
$L__BB0_5:
	@%p3 bra 	$L__BB0_7;
	ld.global.nc.f32 	%f36, [%rd35];
	st.shared.f32 	[%r7], %f36;
$L__BB0_7:
	@%p4 bra 	$L__BB0_9;
	ld.global.nc.f32 	%f37, [%rd36];
	st.shared.f32 	[%r8], %f37;
$L__BB0_9:
	bar.sync 	0;
	shl.b32 	%r95, %r2, 2;
	mov.u32 	%r96, _ZZ6conv2dPfS_S_E15pad_temp_shared;
	add.s32 	%r97, %r96, %r95;
	ld.shared.f32 	%f38, [%r97];
	shl.b32 	%r98, %r1, 6;
	mov.u32 	%r99, _ZZ6conv2dPfS_S_E13kernel_shared;
	add.s32 	%r100, %r99, %r98;
	ld.shared.f32 	%f39, [%r100];
	fma.rn.f32 	%f40, %f38, %f39, %f126;
	ld.shared.f32 	%f41, [%r100+1024];
	fma.rn.f32 	%f42, %f38, %f41, %f134;
	ld.shared.f32 	%f43, [%r97+56];
	fma.rn.f32 	%f44, %f43, %f39, %f130;
	fma.rn.f32 	%f45, %f43, %f41, %f138;
	ld.shared.f32 	%f46, [%r100+16];
	fma.rn.f32 	%f47, %f38, %f46, %f127;
	ld.shared.f32 	%f48, [%r100+1040];
	fma.rn.f32 	%f49, %f38, %f48, %f135;
	fma.rn.f32 	%f50, %f43, %f46, %f131;
	fma.rn.f32 	%f51, %f43, %f48, %f139;
	ld.shared.f32 	%f52, [%r100+32];
	fma.rn.f32 	%f53, %f38, %f52, %f128;
	ld.shared.f32 	%f54, [%r100+1056];
	fma.rn.f32 	%f55, %f38, %f54, %f136;
	fma.rn.f32 	%f56, %f43, %f52, %f132;
	fma.rn.f32 	%f57, %f43, %f54, %f140;
	ld.shared.f32 	%f58, [%r100+48];
	fma.rn.f32 	%f59, %f38, %f58, %f129;
	ld.shared.f32 	%f60, [%r100+1072];
	fma.rn.f32 	%f61, %f38, %f60, %f137;
	fma.rn.f32 	%f62, %f43, %f58, %f133;
	fma.rn.f32 	%f63, %f43, %f60, %f141;
	ld.shared.f32 	%f64, [%r97+112];
	ld.shared.f32 	%f65, [%r100+4];
	fma.rn.f32 	%f66, %f64, %f65, %f40;
	ld.shared.f32 	%f67, [%r100+1028];
	fma.rn.f32 	%f68, %f64, %f67, %f42;
	ld.shared.f32 	%f69, [%r97+168];
	fma.rn.f32 	%f70, %f69, %f65, %f44;
	fma.rn.f32 	%f71, %f69, %f67, %f45;
	ld.shared.f32 	%f72, [%r100+20];
	fma.rn.f32 	%f73, %f64, %f72, %f47;
	ld.shared.f32 	%f74, [%r100+1044];
	fma.rn.f32 	%f75, %f64, %f74, %f49;
	fma.rn.f32 	%f76, %f69, %f72, %f50;
	fma.rn.f32 	%f77, %f69, %f74, %f51;
	ld.shared.f32 	%f78, [%r100+36];
	fma.rn.f32 	%f79, %f64, %f78, %f53;
	ld.shared.f32 	%f80, [%r100+1060];
	fma.rn.f32 	%f81, %f64, %f80, %f55;
	fma.rn.f32 	%f82, %f69, %f78, %f56;
	fma.rn.f32 	%f83, %f69, %f80, %f57;
	ld.shared.f32 	%f84, [%r100+52];
	fma.rn.f32 	%f85, %f64, %f84, %f59;
	ld.shared.f32 	%f86, [%r100+1076];
	fma.rn.f32 	%f87, %f64, %f86, %f61;
	fma.rn.f32 	%f88, %f69, %f84, %f62;
	fma.rn.f32 	%f89, %f69, %f86, %f63;
	ld.shared.f32 	%f90, [%r97+224];
	ld.shared.f32 	%f91, [%r100+8];
	fma.rn.f32 	%f92, %f90, %f91, %f66;
	ld.shared.f32 	%f93, [%r100+1032];
	fma.rn.f32 	%f94, %f90, %f93, %f68;
	ld.shared.f32 	%f95, [%r97+280];
	fma.rn.f32 	%f96, %f95, %f91, %f70;
	fma.rn.f32 	%f97, %f95, %f93, %f71;
	ld.shared.f32 	%f98, [%r100+24];
	fma.rn.f32 	%f99, %f90, %f98, %f73;
	ld.shared.f32 	%f100, [%r100+1048];
	fma.rn.f32 	%f101, %f90, %f100, %f75;
	fma.rn.f32 	%f102, %f95, %f98, %f76;
	fma.rn.f32 	%f103, %f95, %f100, %f77;
	ld.shared.f32 	%f104, [%r100+40];
	fma.rn.f32 	%f105, %f90, %f104, %f79;
	ld.shared.f32 	%f106, [%r100+1064];
	fma.rn.f32 	%f107, %f90, %f106, %f81;
	fma.rn.f32 	%f108, %f95, %f104, %f82;
	fma.rn.f32 	%f109, %f95, %f106, %f83;
	ld.shared.f32 	%f110, [%r100+56];
	fma.rn.f32 	%f111, %f90, %f110, %f85;
	ld.shared.f32 	%f112, [%r100+1080];
	fma.rn.f32 	%f113, %f90, %f112, %f87;
	fma.rn.f32 	%f114, %f95, %f110, %f88;
	fma.rn.f32 	%f115, %f95, %f112, %f89;
	ld.shared.f32 	%f116, [%r97+336];
	ld.shared.f32 	%f117, [%r100+12];
	fma.rn.f32 	%f126, %f116, %f117, %f92;
	ld.shared.f32 	%f118, [%r100+1036];
	fma.rn.f32 	%f134, %f116, %f118, %f94;
	ld.shared.f32 	%f119, [%r97+392];
	fma.rn.f32 	%f130, %f119, %f117, %f96;
	fma.rn.f32 	%f138, %f119, %f118, %f97;
	ld.shared.f32 	%f120, [%r100+28];
	fma.rn.f32 	%f127, %f116, %f120, %f99;
	ld.shared.f32 	%f121, [%r100+1052];
	fma.rn.f32 	%f135, %f116, %f121, %f101;
	fma.rn.f32 	%f131, %f119, %f120, %f102;
	fma.rn.f32 	%f139, %f119, %f121, %f103;
	ld.shared.f32 	%f122, [%r100+44];
	fma.rn.f32 	%f128, %f116, %f122, %f105;
	ld.shared.f32 	%f123, [%r100+1068];
	fma.rn.f32 	%f136, %f116, %f123, %f107;
	fma.rn.f32 	%f132, %f119, %f122, %f108;
	fma.rn.f32 	%f140, %f119, %f123, %f109;
	ld.shared.f32 	%f124, [%r100+60];
	fma.rn.f32 	%f129, %f116, %f124, %f111;
	ld.shared.f32 	%f125, [%r100+1084];
	fma.rn.f32 	%f137, %f116, %f125, %f113;
	fma.rn.f32 	%f133, %f119, %f124, %f114;
	fma.rn.f32 	%f141, %f119, %f125, %f115;
	add.s32 	%r105, %r105, 1;
	add.s64 	%rd36, %rd36, 16;
	add.s64 	%rd35, %rd35, 16;
	add.s64 	%rd34, %rd34, 16;
	add.s64 	%rd33, %rd33, 3136;
	setp.ne.s32 	%p32, %r105, 256;
	@%p32 bra 	$L__BB0_1;
	ld.param.u64 	%rd32, [_Z6conv2dPfS_S__param_2];
	cvta.to.global.u64 	%rd22, %rd32;
	mul.lo.s32 	%r101, %r1, 784;
	mad.lo.s32 	%r102, %r14, 25088, %r2;
	add.s32 	%r103, %r102, %r4;
	add.s32 	%r104, %r103, %r101;
	mul.wide.u32 	%rd23, %r104, 4;
	add.s64 	%rd24, %rd22, %rd23;
	st.global.f32 	[%rd24], %f126;
	cvt.u64.u32 	%rd25, %r101;
	cvt.u64.u32 	%rd26, %r4;
	cvt.u64.u32 	%rd27, %r102;
	add.s64 	%rd28, %rd27, %rd26;
	add.s64 	%rd29, %rd28, %rd25;
	shl.b64 	%rd30, %rd29, 2;
	add.s64 	%rd31, %rd22, %rd30;
	st.global.f32 	[%rd31+50176], %f134;
	st.global.f32 	[%rd31+56], %f130;
	st.global.f32 	[%rd31+50232], %f138;
	st.global.f32 	[%rd31+784], %f127;
	st.global.f32 	[%rd31+50960], %f135;
	st.global.f32 	[%rd31+840], %f131;
	st.global.f32 	[%rd31+51016], %f139;
	st.global.f32 	[%rd31+1568], %f128;
	st.global.f32 	[%rd31+51744], %f136;
	st.global.f32 	[%rd31+1624], %f132;
	st.global.f32 	[%rd31+51800], %f140;
	st.global.f32 	[%rd31+2352], %f129;
	st.global.f32 	[%rd31+52528], %f137;
	st.global.f32 	[%rd31+2408], %f133;
	st.global.f32 	[%rd31+52584], %f141;
	ret;

}


// ===== COMPILED SASS (sm_100) =====

	.target	sm_100

	.elftype	@"ET_EXEC"


//--------------------- .note.nv.tkinfo           --------------------------
	.section	.note.nv.tkinfo,"",@"SHT_NOTE"
	.sectionflags	@"SHF_NOTE_NV_TKINFO"
	.tkinfo
        /*0018*/ 	.word	0x00000002
        /*0030*/ 	.string	""
        /*0030*/ 	.string	"ptxas"
        /*0030*/ 	.string	"Cuda compilation tools, release 13.0, V13.0.88"
        /*0030*/ 	.string	"Build cuda_13.0.r13.0/compiler.36424714_0"
        /*0030*/ 	.string	"-arch sm_100 -m 64 "



//--------------------- .note.nv.cuinfo           --------------------------
	.section	.note.nv.cuinfo,"",@"SHT_NOTE"
	.sectionflags	@"SHF_NOTE_NV_CUINFO"
        /*0018*/ 	.short	0x0002
        /*001a*/ 	.short	0x0064
        /*001c*/ 	.short	0x0082
	.zero		2


//--------------------- .nv.info                  --------------------------
	.section	.nv.info,"",@"SHT_CUDA_INFO"
	.align	4


	//----- nvinfo : EIATTR_REGCOUNT
	.align		4
        /*0000*/ 	.byte	0x04, 0x2f
        /*0002*/ 	.short	(.L_1 - .L_0)
	.align		4
.L_0:
        /*0004*/ 	.word	index@(_Z6conv2dPfS_S_)
        /*0008*/ 	.word	0x0000003e


	//----- nvinfo : EIATTR_FRAME_SIZE
	.align		4
.L_1:
        /*000c*/ 	.byte	0x04, 0x11
        /*000e*/ 	.short	(.L_3 - .L_2)
	.align		4
.L_2:
        /*0010*/ 	.word	index@(_Z6conv2dPfS_S_)
        /*0014*/ 	.word	0x00000000


	//----- nvinfo : EIATTR_MIN_STACK_SIZE
	.align		4
.L_3:
        /*0018*/ 	.byte	0x04, 0x12
        /*001a*/ 	.short	(.L_5 - .L_4)
	.align		4
.L_4:
        /*001c*/ 	.word	index@(_Z6conv2dPfS_S_)
        /*0020*/ 	.word	0x00000000
.L_5:


//--------------------- .nv.compat                --------------------------
	.section	.nv.compat,"",@"SHT_CUDA_COMPAT_INFO"
	.align	4
        /*0000*/ 	.byte	0x02, 0x09, 0x00, 0x00, 0x02, 0x02, 0x01, 0x00, 0x02, 0x05, 0x05, 0x00, 0x03, 0x07, 0x01, 0x01
        /*0010*/ 	.byte	0x02, 0x03, 0x00, 0x00, 0x02, 0x06, 0x01, 0x00, 0x04, 0x0b, 0x08, 0x00, 0x09, 0x00, 0x00, 0x00
        /*0020*/ 	.byte	0x00, 0x00, 0x00, 0x00


//--------------------- .nv.info._Z6conv2dPfS_S_  --------------------------
	.section	.nv.info._Z6conv2dPfS_S_,"",@"SHT_CUDA_INFO"
	.sectionflags	@""
	.align	4


	//----- nvinfo : EIATTR_CUDA_API_VERSION
	.align		4
        /*0000*/ 	.byte	0x04, 0x37
        /*0002*/ 	.short	(.L_7 - .L_6)
.L_6:
        /*0004*/ 	.word	0x00000082


	//----- nvinfo : EIATTR_KPARAM_INFO
	.align		4
.L_7:
        /*0008*/ 	.byte	0x04, 0x17
        /*000a*/ 	.short	(.L_9 - .L_8)
.L_8:
        /*000c*/ 	.word	0x00000000
        /*0010*/ 	.short	0x0002
        /*0012*/ 	.short	0x0010
        /*0014*/ 	.byte	0x00, 0xf5, 0x21, 0x00


	//----- nvinfo : EIATTR_KPARAM_INFO
	.align		4
.L_9:
        /*0018*/ 	.byte	0x04, 0x17
        /*001a*/ 	.short	(.L_11 - .L_10)
.L_10:
        /*001c*/ 	.word	0x00000000
        /*0020*/ 	.short	0x0001
        /*0022*/ 	.short	0x0008
        /*0024*/ 	.byte	0x00, 0xf5, 0x21, 0x00


	//----- nvinfo : EIATTR_KPARAM_INFO
	.align		4
.L_11:
        /*0028*/ 	.byte	0x04, 0x17
        /*002a*/ 	.short	(.L_13 - .L_12)
.L_12:
        /*002c*/ 	.word	0x00000000
        /*0030*/ 	.short	0x0000
        /*0032*/ 	.short	0x0000
        /*0034*/ 	.byte	0x00, 0xf5, 0x21, 0x00


	//----- nvinfo : EIATTR_SPARSE_MMA_MASK
	.align		4
.L_13:
        /*0038*/ 	.byte	0x03, 0x50
        /*003a*/ 	.short	0x0000


	//----- nvinfo : EIATTR_MAXREG_COUNT
	.align		4
        /*003c*/ 	.byte	0x03, 0x1b
        /*003e*/ 	.short	0x00ff


	//----- nvinfo : EIATTR_NUM_BARRIERS
	.align		4
        /*0040*/ 	.byte	0x02, 0x4c
        /*0042*/ 	.byte	0x01
	.zero		1


	//----- nvinfo : EIATTR_MERCURY_ISA_VERSION
	.align		4
        /*0044*/ 	.byte	0x03, 0x5f
        /*0046*/ 	.short	0x0101


	//----- nvinfo : EIATTR_VRC_CTA_INIT_COUNT
	.align		4
        /*0048*/ 	.byte	0x02, 0x4a
	.zero		1
	.zero		1


	//----- nvinfo : EIATTR_EXIT_INSTR_OFFSETS
	.align		4
        /*004c*/ 	.byte	0x04, 0x1c
        /*004e*/ 	.short	(.L_15 - .L_14)


	//   ....[0]....
.L_14:
        /*0050*/ 	.word	0x00001050


	//----- nvinfo : EIATTR_CBANK_PARAM_SIZE
	.align		4
.L_15:
        /*0054*/ 	.byte	0x03, 0x19
        /*0056*/ 	.short	0x0018


	//----- nvinfo : EIATTR_PARAM_CBANK
	.align		4
        /*0058*/ 	.byte	0x04, 0x0a
        /*005a*/ 	.short	(.L_17 - .L_16)
	.align		4
.L_16:
        /*005c*/ 	.word	index@(.nv.constant0._Z6conv2dPfS_S_)
        /*0060*/ 	.short	0x0380
        /*0062*/ 	.short	0x0018


	//----- nvinfo : EIATTR_SW_WAR
	.align		4
.L_17:
        /*0064*/ 	.byte	0x04, 0x36
        /*0066*/ 	.short	(.L_19 - .L_18)
.L_18:
        /*0068*/ 	.word	0x00000008
.L_19:


//--------------------- .nv.callgraph             --------------------------
	.section	.nv.callgraph,"",@"SHT_CUDA_CALLGRAPH"
	.align	4
	.sectionentsize	8
	.align		4
        /*0000*/ 	.word	0x00000000
	.align		4
        /*0004*/ 	.word	0xffffffff
	.align		4
        /*0008*/ 	.word	0x00000000
	.align		4
        /*000c*/ 	.word	0xfffffffe
	.align		4
        /*0010*/ 	.word	0x00000000
	.align		4
        /*0014*/ 	.word	0xfffffffd
	.align		4
        /*0018*/ 	.word	0x00000000
	.align		4
        /*001c*/ 	.word	0xfffffffc


//--------------------- .text._Z6conv2dPfS_S_     --------------------------
	.section	.text._Z6conv2dPfS_S_,"ax",@progbits
	.align	128
        .global         _Z6conv2dPfS_S_
        .type           _Z6conv2dPfS_S_,@function
        .size           _Z6conv2dPfS_S_,(.L_x_2 - _Z6conv2dPfS_S_)
        .other          _Z6conv2dPfS_S_,@"STO_CUDA_ENTRY STV_DEFAULT"
_Z6conv2dPfS_S_:
.text._Z6conv2dPfS_S_:
[----:B------:R-:W-:Y:S01]  /*0000*/  LDC R1, c[0x0][0x37c] ;  /* 0x0000df00ff017b82 */ /* 0x000fe20000000800 */
[----:B------:R-:W0:Y:S07]  /*0010*/  S2R R2, SR_TID.X ;  /* 0x0000000000027919 */ /* 0x000e2e0000002100 */
[----:B------:R-:W1:Y:S01]  /*0020*/  S2UR UR5, SR_CTAID.Y ;  /* 0x00000000000579c3 */ /* 0x000e620000002600 */
[----:B------:R-:W-:Y:S01]  /*0030*/  UMOV UR4, 0x400 ;  /* 0x0000040000047882 */ /* 0x000fe20000000000 */
[----:B------:R-:W-:Y:S01]  /*0040*/  HFMA2 R30, -RZ, RZ, 0, 0 ;  /* 0x00000000ff1e7431 */ /* 0x000fe200000001ff */
[----:B------:R-:W2:Y:S01]  /*0050*/  S2R R0, SR_TID.Z ;  /* 0x0000000000007919 */ /* 0x000ea20000002300 */
[----:B------:R-:W-:Y:S01]  /*0060*/  UIADD3 UR6, UPT, UPT, UR4, 0x1c0, URZ ;  /* 0x000001c004067890 */ /* 0x000fe2000fffe0ff */
[----:B------:R-:W-:Y:S01]  /*0070*/  CS2R R32, SRZ ;  /* 0x0000000000207805 */ /* 0x000fe2000001ff00 */
[----:B------:R-:W-:Y:S01]  /*0080*/  IMAD.MOV.U32 R57, RZ, RZ, RZ ;  /* 0x000000ffff397224 */ /* 0x000fe200078e00ff */
[----:B------:R-:W3:Y:S01]  /*0090*/  S2R R4, SR_CTAID.Z ;  /* 0x0000000000047919 */ /* 0x000ee20000002700 */
[----:B------:R-:W4:Y:S01]  /*00a0*/  S2UR UR7, SR_CgaCtaId ;  /* 0x00000000000779c3 */ /* 0x000f220000008800 */
[----:B------:R-:W-:-:S02]  /*00b0*/  CS2R R24, SRZ ;  /* 0x0000000000187805 */ /* 0x000fc4000001ff00 */
[----:B------:R-:W-:Y:S02]  /*00c0*/  CS2R R28, SRZ ;  /* 0x00000000001c7805 */ /* 0x000fe4000001ff00 */
[----:B------:R-:W-:Y:S01]  /*00d0*/  CS2R R36, SRZ ;  /* 0x0000000000247805 */ /* 0x000fe2000001ff00 */
[----:B------:R-:W-:Y:S01]  /*00e0*/  IMAD.MOV.U32 R38, RZ, RZ, RZ ;  /* 0x000000ffff267224 */ /* 0x000fe200078e00ff */
[----:B------:R-:W2:Y:S01]  /*00f0*/  LDCU.64 UR8, c[0x0][0x358] ;  /* 0x00006b00ff0877ac */ /* 0x000ea20008000a00 */
[----:B------:R-:W-:Y:S01]  /*0100*/  IMAD.MOV.U32 R59, RZ, RZ, RZ ;  /* 0x000000ffff3b7224 */ /* 0x000fe200078e00ff */
[----:B-1----:R-:W-:Y:S01]  /*0110*/  UIMAD UR5, UR5, 0x1c, URZ ;  /* 0x0000001c050578a4 */ /* 0x002fe2000f8e02ff */
[C---:B0-----:R-:W-:Y:S01]  /*0120*/  IMAD R3, R2.reuse, -0x3, RZ ;  /* 0xfffffffd02037824 */ /* 0x041fe200078e02ff */
[C---:B------:R-:W-:Y:S01]  /*0130*/  ISETP.GT.U32.AND P0, PT, R2.reuse, 0xa, PT ;  /* 0x0000000a0200780c */ /* 0x040fe20003f04070 */
[C---:B------:R-:W-:Y:S01]  /*0140*/  IMAD R7, R2.reuse, 0x3, RZ ;  /* 0x0000000302077824 */ /* 0x040fe200078e02ff */
[----:B------:R-:W-:Y:S01]  /*0150*/  IADD3 R6, PT, PT, -R2, 0x70, RZ ;  /* 0x0000007002067810 */ /* 0x000fe20007ffe1ff */
[C---:B--2---:R-:W-:Y:S01]  /*0160*/  IMAD.SHL.U32 R46, R0.reuse, 0x20, RZ ;  /* 0x00000020002e7824 */ /* 0x044fe200078e00ff */
[----:B----4-:R-:W-:Y:S01]  /*0170*/  ULEA UR6, UR7, UR6, 0x18 ;  /* 0x0000000607067291 */ /* 0x010fe2000f8ec0ff */
[----:B------:R-:W-:Y:S01]  /*0180*/  IMAD R5, R0, 0x7, RZ ;  /* 0x0000000700057824 */ /* 0x000fe200078e02ff */
[----:B------:R-:W-:Y:S01]  /*0190*/  SHF.R.U32.HI R12, RZ, 0x2, R7 ;  /* 0x00000002ff0c7819 */ /* 0x000fe20000011607 */
[----:B------:R-:W-:Y:S01]  /*01a0*/  VIADD R9, R3, 0x200 ;  /* 0x0000020003097836 */ /* 0x000fe20000000000 */
[----:B------:R-:W-:Y:S01]  /*01b0*/  IADD3 R16, PT, PT, R7, 0x2, RZ ;  /* 0x0000000207107810 */ /* 0x000fe20007ffe0ff */
[----:B------:R-:W-:Y:S01]  /*01c0*/  VIADD R11, R3, 0x1ff ;  /* 0x000001ff030b7836 */ /* 0x000fe20000000000 */
[----:B------:R-:W-:Y:S01]  /*01d0*/  LOP3.LUT R10, R7, 0x3, RZ, 0xc0, !PT ;  /* 0x00000003070a7812 */ /* 0x000fe200078ec0ff */
[----:B------:R-:W-:Y:S01]  /*01e0*/  VIADD R3, R3, 0x1fe ;  /* 0x000001fe03037836 */ /* 0x000fe20000000000 */
[----:B------:R-:W-:Y:S01]  /*01f0*/  ISETP.GE.AND P1, PT, R5, R6, PT ;  /* 0x000000060500720c */ /* 0x000fe20003f26270 */
[----:B------:R-:W-:Y:S01]  /*0200*/  VIADD R14, R7, 0x1 ;  /* 0x00000001070e7836 */ /* 0x000fe20000000000 */
[----:B------:R-:W-:Y:S01]  /*0210*/  ISETP.GE.OR P3, PT, R46, R9, P0 ;  /* 0x000000092e00720c */ /* 0x000fe20000766670 */
[----:B------:R-:W-:Y:S01]  /*0220*/  ULEA UR4, UR7, UR4, 0x18 ;  /* 0x0000000407047291 */ /* 0x000fe2000f8ec0ff */
[----:B------:R-:W-:-:S02]  /*0230*/  SHF.L.U32 R9, R0, 0x3, RZ ;  /* 0x0000000300097819 */ /* 0x000fc400000006ff */
[----:B------:R-:W-:Y:S02]  /*0240*/  IADD3 R6, PT, PT, -R12, 0x80, RZ ;  /* 0x000000800c067810 */ /* 0x000fe40007ffe1ff */
[----:B------:R-:W-:Y:S02]  /*0250*/  LOP3.LUT R8, R16, 0x7c, RZ, 0xc0, !PT ;  /* 0x0000007c10087812 */ /* 0x000fe400078ec0ff */
[----:B------:R-:W-:Y:S02]  /*0260*/  LOP3.LUT R47, R10, 0x2, RZ, 0x3c, !PT ;  /* 0x000000020a2f7812 */ /* 0x000fe400078e3cff */
[----:B------:R-:W-:Y:S02]  /*0270*/  ISETP.GE.OR P3, PT, R9, R6, P3 ;  /* 0x000000060900720c */ /* 0x000fe40001f66670 */
[----:B------:R-:W-:Y:S02]  /*0280*/  ISETP.GE.OR P2, PT, R46, R11, P0 ;  /* 0x0000000b2e00720c */ /* 0x000fe40000746670 */
[----:B------:R-:W-:-:S02]  /*0290*/  IADD3 R47, PT, PT, R47, R8, R46 ;  /* 0x000000082f2f7210 */ /* 0x000fc40007ffe02e */
[----:B------:R-:W-:Y:S02]  /*02a0*/  IADD3 R6, PT, PT, R5, R2, RZ ;  /* 0x0000000205067210 */ /* 0x000fe40007ffe0ff */
[----:B------:R-:W-:Y:S01]  /*02b0*/  ISETP.GE.AND P0, PT, R46, R3, PT ;  /* 0x000000032e00720c */ /* 0x000fe20003f06270 */
[----:B------:R-:W-:Y:S01]  /*02c0*/  IMAD R3, R2, 0x300, RZ ;  /* 0x0000030002037824 */ /* 0x000fe200078e02ff */
[----:B---3--:R-:W-:Y:S02]  /*02d0*/  SHF.L.U32 R8, R4, 0x11, RZ ;  /* 0x0000001104087819 */ /* 0x008fe400000006ff */
[----:B------:R-:W-:Y:S02]  /*02e0*/  LOP3.LUT R13, R7, 0x3c, RZ, 0xc0, !PT ;  /* 0x0000003c070d7812 */ /* 0x000fe400078ec0ff */
[C---:B------:R-:W-:Y:S02]  /*02f0*/  LOP3.LUT R15, R14.reuse, 0x3, RZ, 0xc0, !PT ;  /* 0x000000030e0f7812 */ /* 0x040fe400078ec0ff */
[----:B------:R-:W-:-:S02]  /*0300*/  LOP3.LUT R5, R14, 0x7c, RZ, 0xc0, !PT ;  /* 0x0000007c0e057812 */ /* 0x000fc400078ec0ff */
[----:B------:R-:W-:Y:S02]  /*0310*/  LOP3.LUT R7, R6, 0xff, RZ, 0xc0, !PT ;  /* 0x000000ff06077812 */ /* 0x000fe400078ec0ff */
[----:B------:R-:W-:Y:S01]  /*0320*/  LOP3.LUT R11, R8, 0x60000, RZ, 0xc0, !PT ;  /* 0x00060000080b7812 */ /* 0x000fe200078ec0ff */
[----:B------:R-:W-:Y:S01]  /*0330*/  VIADD R8, R3, 0x100 ;  /* 0x0000010003087836 */ /* 0x000fe20000000000 */
[--C-:B------:R-:W-:Y:S02]  /*0340*/  IADD3 R54, PT, PT, R10, R13, R46.reuse ;  /* 0x0000000d0a367210 */ /* 0x100fe40007ffe02e */
[----:B------:R-:W-:Y:S02]  /*0350*/  IADD3 R46, PT, PT, R15, R5, R46 ;  /* 0x000000050f2e7210 */ /* 0x000fe40007ffe02e */
[----:B------:R-:W-:Y:S02]  /*0360*/  SHF.R.U32.HI R5, RZ, 0x1, R7 ;  /* 0x00000001ff057819 */ /* 0x000fe40000011607 */
[----:B------:R-:W-:-:S02]  /*0370*/  LEA R13, R0, R11, 0xd ;  /* 0x0000000b000d7211 */ /* 0x000fc400078e68ff */
[----:B------:R-:W-:Y:S02]  /*0380*/  LOP3.LUT R8, R8, 0x7c00, RZ, 0xc0, !PT ;  /* 0x00007c0008087812 */ /* 0x000fe400078ec0ff */
[----:B------:R-:W-:Y:S02]  /*0390*/  SHF.R.U32.HI R14, RZ, 0x2, R14 ;  /* 0x00000002ff0e7819 */ /* 0x000fe4000001160e */
[----:B------:R-:W-:Y:S02]  /*03a0*/  PRMT R17, R5, 0x9910, RZ ;  /* 0x0000991005117816 */ /* 0x000fe400000000ff */
[----:B------:R-:W-:Y:S02]  /*03b0*/  IADD3 R11, PT, PT, R15, R13, R8 ;  /* 0x0000000d0f0b7210 */ /* 0x000fe40007ffe008 */
[----:B------:R-:W-:Y:S01]  /*03c0*/  IADD3 R8, PT, PT, -R14, 0x80, RZ ;  /* 0x000000800e087810 */ /* 0x000fe20007ffe1ff */
[----:B------:R-:W-:Y:S01]  /*03d0*/  IMAD.MOV.U32 R15, RZ, RZ, R17 ;  /* 0x000000ffff0f7224 */ /* 0x000fe200078e0011 */
[----:B------:R-:W-:Y:S01]  /*03e0*/  SHF.R.U32.HI R18, RZ, 0x2, R16 ;  /* 0x00000002ff127819 */ /* 0x000fe20000011610 */
[----:B------:R-:W-:Y:S01]  /*03f0*/  IMAD.MOV.U32 R17, RZ, RZ, 0x7 ;  /* 0x00000007ff117424 */ /* 0x000fe200078e00ff */
[----:B------:R-:W-:Y:S01]  /*0400*/  ISETP.GE.OR P2, PT, R9, R8, P2 ;  /* 0x000000080900720c */ /* 0x000fe20001746670 */
[----:B------:R-:W-:Y:S01]  /*0410*/  IMAD R8, R15, 0x93, RZ ;  /* 0x000000930f087824 */ /* 0x000fe200078e02ff */
[----:B------:R-:W-:-:S02]  /*0420*/  LOP3.LUT R5, R3, 0x3c00, RZ, 0xc0, !PT ;  /* 0x00003c0003057812 */ /* 0x000fc400078ec0ff */
[----:B------:R-:W-:Y:S02]  /*0430*/  ISETP.GT.U32.OR P0, PT, R2, 0x9, P0 ;  /* 0x000000090200780c */ /* 0x000fe40000704470 */
[----:B------:R-:W-:Y:S02]  /*0440*/  LOP3.LUT R8, R8, 0xffff, RZ, 0xc0, !PT ;  /* 0x0000ffff08087812 */ /* 0x000fe400078ec0ff */
[----:B------:R-:W-:Y:S02]  /*0450*/  IADD3 R20, PT, PT, -R18, 0x80, RZ ;  /* 0x0000008012147810 */ /* 0x000fe40007ffe1ff */
[----:B------:R-:W-:Y:S02]  /*0460*/  IADD3 R5, PT, PT, R10, R13, R5 ;  /* 0x0000000d0a057210 */ /* 0x000fe40007ffe005 */
[----:B------:R-:W-:Y:S02]  /*0470*/  SHF.R.U32.HI R8, RZ, 0xa, R8 ;  /* 0x0000000aff087819 */ /* 0x000fe40000011608 */
[----:B------:R-:W-:-:S02]  /*0480*/  LOP3.LUT R10, R13, 0x2, R10, 0xf6, !PT ;  /* 0x000000020d0a7812 */ /* 0x000fc400078ef60a */
[C---:B------:R-:W-:Y:S02]  /*0490*/  IADD3 R16, PT, PT, -R9.reuse, 0x200, -R12 ;  /* 0x0000020009107810 */ /* 0x040fe40007ffe90c */
[C---:B------:R-:W-:Y:S02]  /*04a0*/  IADD3 R12, PT, PT, -R9.reuse, 0x200, -R14 ;  /* 0x00000200090c7810 */ /* 0x040fe40007ffe90e */
[C---:B------:R-:W-:Y:S02]  /*04b0*/  IADD3 R13, PT, PT, -R9.reuse, 0x200, -R18 ;  /* 0x00000200090d7810 */ /* 0x040fe40007ffe912 */
[----:B------:R-:W-:Y:S02]  /*04c0*/  ISETP.GE.OR P0, PT, R9, R20, P0 ;  /* 0x000000140900720c */ /* 0x000fe40000706670 */
[----:B------:R-:W-:Y:S02]  /*04d0*/  SHF.L.U32 R9, R4, 0x7, RZ ;  /* 0x0000000704097819 */ /* 0x000fe400000006ff */
[----:B------:R-:W-:-:S02]  /*04e0*/  PRMT R15, R8, 0x9910, RZ ;  /* 0x00009910080f7816 */ /* 0x000fc400000000ff */
[----:B------:R-:W-:Y:S02]  /*04f0*/  SHF.R.U32.HI R7, RZ, 0x2, R7 ;  /* 0x00000002ff077819 */ /* 0x000fe40000011607 */
[----:B------:R-:W-:Y:S02]  /*0500*/  LOP3.LUT R19, R9, 0x180, RZ, 0xc0, !PT ;  /* 0x0000018009137812 */ /* 0x000fe400078ec0ff */
[----:B------:R-:W-:Y:S02]  /*0510*/  ISETP.GT.U32.AND P4, PT, R6, 0x6f, PT ;  /* 0x0000006f0600780c */ /* 0x000fe40003f84070 */
[----:B------:R-:W-:Y:S02]  /*0520*/  PRMT R18, R7, 0x9910, RZ ;  /* 0x0000991007127816 */ /* 0x000fe400000000ff */
[----:B------:R-:W-:Y:S01]  /*0530*/  LOP3.LUT R9, R8, 0x1, RZ, 0xc0, !PT ;  /* 0x0000000108097812 */ /* 0x000fe200078ec0ff */
[----:B------:R-:W-:Y:S01]  /*0540*/  IMAD R8, R15, 0xe, RZ ;  /* 0x0000000e0f087824 */ /* 0x000fe200078e02ff */
[----:B------:R-:W-:-:S02]  /*0550*/  SHF.R.U32.HI R14, RZ, 0x2, R4 ;  /* 0x00000002ff0e7819 */ /* 0x000fc40000011604 */
[----:B------:R-:W-:Y:S02]  /*0560*/  ISETP.GT.U32.OR P5, PT, R2, 0x6, P1 ;  /* 0x000000060200780c */ /* 0x000fe40000fa4470 */
[----:B------:R-:W-:Y:S01]  /*0570*/  SEL R7, R17, 0x8, P4 ;  /* 0x0000000811077807 */ /* 0x000fe20002000000 */
[----:B------:R-:W-:Y:S01]  /*0580*/  IMAD.MOV R17, RZ, RZ, -R8 ;  /* 0x000000ffff117224 */ /* 0x000fe200078e0a08 */
[----:B------:R-:W-:Y:S02]  /*0590*/  MOV R15, R18 ;  /* 0x00000012000f7202 */ /* 0x000fe40000000f00 */
[----:B------:R-:W-:Y:S02]  /*05a0*/  ISETP.GE.OR P1, PT, R19, R16, P3 ;  /* 0x000000101300720c */ /* 0x000fe40001f26670 */
[----:B------:R-:W-:Y:S01]  /*05b0*/  ISETP.GE.U32.OR P3, PT, R14, R7, P5 ;  /* 0x000000070e00720c */ /* 0x000fe20002f66470 */
[----:B------:R-:W-:Y:S01]  /*05c0*/  IMAD R7, R15, 0x25, RZ ;  /* 0x000000250f077824 */ /* 0x000fe200078e02ff */
[----:B------:R-:W-:-:S02]  /*05d0*/  PRMT R17, R17, 0x7710, RZ ;  /* 0x0000771011117816 */ /* 0x000fc400000000ff */
[----:B------:R-:W-:Y:S02]  /*05e0*/  ISETP.NE.U32.AND P5, PT, R9, 0x1, PT ;  /* 0x000000010900780c */ /* 0x000fe40003fa5070 */
[C---:B------:R-:W-:Y:S01]  /*05f0*/  ISETP.GE.U32.AND P6, PT, R6.reuse, 0x70, PT ;  /* 0x000000700600780c */ /* 0x040fe20003fc6070 */
[----:B------:R-:W0:Y:S01]  /*0600*/  LDC.64 R8, c[0x0][0x388] ;  /* 0x0000e200ff087b82 */ /* 0x000e220000000a00 */
[----:B------:R-:W-:Y:S02]  /*0610*/  LOP3.LUT R20, R7, 0xffff, RZ, 0xc0, !PT ;  /* 0x0000ffff07147812 */ /* 0x000fe400078ec0ff */
[----:B------:R-:W-:Y:S02]  /*0620*/  IADD3 R16, PT, PT, R6, R17, RZ ;  /* 0x0000001106107210 */ /* 0x000fe40007ffe0ff */
[----:B------:R-:W-:Y:S02]  /*0630*/  SEL R15, RZ, 0x31000, !P4 ;  /* 0x00031000ff0f7807 */ /* 0x000fe40006000000 */
[----:B------:R-:W-:Y:S01]  /*0640*/  SEL R18, RZ, 0xe, P5 ;  /* 0x0000000eff127807 */ /* 0x000fe20002800000 */
[----:B------:R-:W1:Y:S01]  /*0650*/  LDC.64 R6, c[0x0][0x380] ;  /* 0x0000e000ff067b82 */ /* 0x000e620000000a00 */
[----:B------:R-:W-:-:S02]  /*0660*/  SHF.R.U32.HI R17, RZ, 0x8, R20 ;  /* 0x00000008ff117819 */ /* 0x000fc40000011614 */
[----:B------:R-:W-:Y:S01]  /*0670*/  LOP3.LUT R16, R16, 0xff, RZ, 0xc0, !PT ;  /* 0x000000ff10107812 */ /* 0x000fe200078ec0ff */
[----:B------:R-:W-:Y:S01]  /*0680*/  IMAD.IADD R21, R15, 0x1, R18 ;  /* 0x000000010f157824 */ /* 0x000fe200078e0212 */
[----:B------:R-:W-:Y:S02]  /*0690*/  IADD3 R15, PT, PT, R3, 0x200, RZ ;  /* 0x00000200030f7810 */ /* 0x000fe40007ffe0ff */
[----:B------:R-:W-:Y:S01]  /*06a0*/  SEL R3, RZ, 0x70, !P6 ;  /* 0x00000070ff037807 */ /* 0x000fe20007000000 */
[----:B------:R-:W-:Y:S01]  /*06b0*/  IMAD R14, R14, 0x31000, R21 ;  /* 0x000310000e0e7824 */ /* 0x000fe200078e0215 */
[----:B------:R-:W-:Y:S02]  /*06c0*/  LOP3.LUT R17, R17, 0x3, RZ, 0xc0, !PT ;  /* 0x0000000311117812 */ /* 0x000fe400078ec0ff */
[----:B------:R-:W-:Y:S02]  /*06d0*/  LOP3.LUT R3, R3, R16, RZ, 0xfc, !PT ;  /* 0x0000001003037212 */ /* 0x000fe400078efcff */
[----:B------:R-:W-:Y:S01]  /*06e0*/  LOP3.LUT R15, R15, 0x7c00, RZ, 0xc0, !PT ;  /* 0x00007c000f0f7812 */ /* 0x000fe200078ec0ff */
[----:B------:R-:W-:Y:S01]  /*06f0*/  IMAD R21, R17, 0xc4, R14 ;  /* 0x000000c411157824 */ /* 0x000fe200078e020e */
[----:B------:R-:W-:Y:S01]  /*0700*/  IADD3 R18, PT, PT, R18, R3, RZ ;  /* 0x0000000312127210 */ /* 0x000fe20007ffe0ff */
[----:B------:R-:W-:-:S02]  /*0710*/  HFMA2 R3, -RZ, RZ, 0, 0 ;  /* 0x00000000ff037431 */ /* 0x000fc400000001ff */
[----:B0-----:R-:W-:Y:S01]  /*0720*/  IMAD.WIDE.U32 R42, R5, 0x4, R8 ;  /* 0x00000004052a7825 */ /* 0x001fe200078e0008 */
[----:B------:R-:W-:Y:S02]  /*0730*/  ISETP.GE.OR P2, PT, R19, R12, P2 ;  /* 0x0000000c1300720c */ /* 0x000fe40001746670 */
[----:B------:R-:W-:Y:S01]  /*0740*/  IADD3 R21, PT, PT, R16, UR5, R21 ;  /* 0x0000000510157c10 */ /* 0x000fe2000fffe015 */
[----:B------:R-:W-:Y:S01]  /*0750*/  IMAD.IADD R15, R15, 0x1, R10 ;  /* 0x000000010f0f7824 */ /* 0x000fe200078e020a */
[----:B------:R-:W-:Y:S01]  /*0760*/  ISETP.GE.OR P0, PT, R19, R13, P0 ;  /* 0x0000000d1300720c */ /* 0x000fe20000706670 */
[----:B------:R-:W-:Y:S01]  /*0770*/  IMAD R18, R17, 0x1c, R18 ;  /* 0x0000001c11127824 */ /* 0x000fe200078e0212 */
[----:B------:R-:W-:Y:S01]  /*0780*/  MOV R5, RZ ;  /* 0x000000ff00057202 */ /* 0x000fe20000000f00 */
[----:B-1----:R-:W-:Y:S01]  /*0790*/  IMAD.WIDE.U32 R6, R21, 0x4, R6 ;  /* 0x0000000415067825 */ /* 0x002fe200078e0006 */
[----:B------:R-:W-:Y:S02]  /*07a0*/  CS2R R20, SRZ ;  /* 0x0000000000147805 */ /* 0x000fe4000001ff00 */
[----:B------:R-:W-:Y:S01]  /*07b0*/  LEA R0, R0, UR6, 0x6 ;  /* 0x0000000600007c11 */ /* 0x000fe2000f8e30ff */
[----:B------:R-:W-:Y:S01]  /*07c0*/  IMAD.WIDE.U32 R44, R11, 0x4, R8 ;  /* 0x000000040b2c7825 */ /* 0x000fe200078e0008 */
[----:B------:R-:W-:-:S02]  /*07d0*/  LEA R54, R54, UR6, 0x2 ;  /* 0x0000000636367c11 */ /* 0x000fc4000f8e10ff */
[----:B------:R-:W-:Y:S01]  /*07e0*/  LEA R46, R46, UR6, 0x2 ;  /* 0x000000062e2e7c11 */ /* 0x000fe2000f8e10ff */
[----:B------:R-:W-:Y:S01]  /*07f0*/  IMAD.WIDE.U32 R40, R15, 0x4, R8 ;  /* 0x000000040f287825 */ /* 0x000fe200078e0008 */
[----:B------:R-:W-:Y:S02]  /*0800*/  LEA R47, R47, UR6, 0x2 ;  /* 0x000000062f2f7c11 */ /* 0x000fe4000f8e10ff */
[----:B------:R-:W-:Y:S02]  /*0810*/  LEA R2, R2, UR4, 0x2 ;  /* 0x0000000402027c11 */ /* 0x000fe4000f8e10ff */
[----:B------:R-:W-:Y:S01]  /*0820*/  LEA R55, R18, UR4, 0x2 ;  /* 0x0000000412377c11 */ /* 0x000fe2000f8e10ff */
[----:B------:R-:W-:-:S06]  /*0830*/  UMOV UR4, URZ ;  /* 0x000000ff00047c82 */ /* 0x000fcc0008000000 */
.L_x_0:
[----:B------:R0:W2:Y:S04]  /*0840*/  @!P3 LDG.E.CONSTANT R16, desc[UR8][R6.64] ;  /* 0x000000080610b981 */ /* 0x0000a8000c1e9900 */
[----:B------:R-:W3:Y:S04]  /*0850*/  @!P1 LDG.E.CONSTANT R23, desc[UR8][R42.64] ;  /* 0x000000082a179981 */ /* 0x000ee8000c1e9900 */
[----:B------:R1:W4:Y:S04]  /*0860*/  @!P2 LDG.E.CONSTANT R27, desc[UR8][R44.64] ;  /* 0x000000082c1ba981 */ /* 0x000328000c1e9900 */
[----:B------:R5:W4:Y:S01]  /*0870*/  @!P0 LDG.E.CONSTANT R22, desc[UR8][R40.64] ;  /* 0x0000000828168981 */ /* 0x000b22000c1e9900 */
[----:B------:R-:W-:Y:S01]  /*0880*/  UIADD3 UR4, UPT, UPT, UR4, 0x1, URZ ;  /* 0x0000000104047890 */ /* 0x000fe2000fffe0ff */
[----:B------:R-:W-:Y:S03]  /*0890*/  BAR.SYNC.DEFER_BLOCKING 0x0 ;  /* 0x0000000000007b1d */ /* 0x000fe60000010000 */
[----:B------:R-:W-:Y:S01]  /*08a0*/  UISETP.NE.AND UP0, UPT, UR4, 0x100, UPT ;  /* 0x000001000400788c */ /* 0x000fe2000bf05270 */
[----:B0-----:R-:W-:-:S02]  /*08b0*/  IADD3 R6, P6, PT, R6, 0xc40, RZ ;  /* 0x00000c4006067810 */ /* 0x001fc40007fde0ff */
[----:B-1----:R-:W-:Y:S02]  /*08c0*/  IADD3 R44, P5, PT, R44, 0x10, RZ ;  /* 0x000000102c2c7810 */ /* 0x002fe40007fbe0ff */
[----:B------:R-:W-:Y:S01]  /*08d0*/  IADD3 R42, P4, PT, R42, 0x10, RZ ;  /* 0x000000102a2a7810 */ /* 0x000fe20007f9e0ff */
[----:B------:R-:W-:Y:S01]  /*08e0*/  IMAD.X R7, RZ, RZ, R7, P6 ;  /* 0x000000ffff077224 */ /* 0x000fe200030e0607 */
[----:B-----5:R-:W-:Y:S01]  /*08f0*/  IADD3 R40, P6, PT, R40, 0x10, RZ ;  /* 0x0000001028287810 */ /* 0x020fe20007fde0ff */
[----:B------:R-:W-:Y:S01]  /*0900*/  IMAD.X R45, RZ, RZ, R45, P5 ;  /* 0x000000ffff2d7224 */ /* 0x000fe200028e062d */
[----:B------:R-:W-:Y:S02]  /*0910*/  IADD3.X R43, PT, PT, RZ, R43, RZ, P4, !PT ;  /* 0x0000002bff2b7210 */ /* 0x000fe400027fe4ff */
[----:B------:R-:W-:Y:S01]  /*0920*/  IADD3.X R41, PT, PT, RZ, R41, RZ, P6, !PT ;  /* 0x00000029ff297210 */ /* 0x000fe200037fe4ff */
[----:B--2---:R-:W-:Y:S04]  /*0930*/  @!P3 STS [R55], R16 ;  /* 0x000000103700b388 */ /* 0x004fe80000000800 */
[----:B---3--:R-:W-:Y:S04]  /*0940*/  @!P1 STS [R54], R23 ;  /* 0x0000001736009388 */ /* 0x008fe80000000800 */
[----:B----4-:R-:W-:Y:S04]  /*0950*/  @!P2 STS [R46], R27 ;  /* 0x0000001b2e00a388 */ /* 0x010fe80000000800 */
[----:B------:R-:W-:Y:S01]  /*0960*/  @!P0 STS [R47], R22 ;  /* 0x000000162f008388 */ /* 0x000fe20000000800 */
[----:B------:R-:W-:Y:S06]  /*0970*/  BAR.SYNC.DEFER_BLOCKING 0x0 ;  /* 0x0000000000007b1d */ /* 0x000fec0000010000 */
[----:B------:R-:W-:Y:S04]  /*0980*/  LDS R49, [R2] ;  /* 0x0000000002317984 */ /* 0x000fe80000000800 */
[----:B------:R-:W0:Y:S04]  /*0990*/  LDS.128 R8, [R0] ;  /* 0x0000000000087984 */ /* 0x000e280000000c00 */
[----:B------:R-:W1:Y:S04]  /*09a0*/  LDS R51, [R2+0x38] ;  /* 0x0000380002337984 */ /* 0x000e680000000800 */
[----:B------:R-:W2:Y:S04]  /*09b0*/  LDS.128 R12, [R0+0x400] ;  /* 0x00040000000c7984 */ /* 0x000ea80000000c00 */
[----:B------:R-:W3:Y:S04]  /*09c0*/  LDS R48, [R2+0x70] ;  /* 0x0000700002307984 */ /* 0x000ee80000000800 */
[----:B------:R-:W4:Y:S04]  /*09d0*/  LDS R50, [R2+0xa8] ;  /* 0x0000a80002327984 */ /* 0x000f280000000800 */
[----:B------:R-:W5:Y:S04]  /*09e0*/  LDS.128 R16, [R0+0x10] ;  /* 0x0000100000107984 */ /* 0x000f680000000c00 */
[----:B------:R-:W5:Y:S04]  /*09f0*/  LDS R53, [R2+0xe0] ;  /* 0x0000e00002357984 */ /* 0x000f680000000800 */
[----:B------:R-:W5:Y:S04]  /*0a00*/  LDS R52, [R2+0x118] ;  /* 0x0001180002347984 */ /* 0x000f680000000800 */
[----:B------:R-:W5:Y:S01]  /*0a10*/  LDS R58, [R2+0x188] ;  /* 0x00018800023a7984 */ /* 0x000f620000000800 */
[C---:B0-----:R-:W-:Y:S01]  /*0a20*/  FFMA R23, R49.reuse, R8, R20 ;  /* 0x0000000831177223 */ /* 0x041fe20000000014 */
[-C--:B-1----:R-:W-:Y:S01]  /*0a30*/  FFMA R25, R8, R51.reuse, R25 ;  /* 0x0000003308197223 */ /* 0x082fe20000000019 */
[----:B--2---:R-:W-:Y:S01]  /*0a40*/  FFMA R21, R49, R12, R21 ;  /* 0x0000000c31157223 */ /* 0x004fe20000000015 */
[----:B------:R-:W-:Y:S01]  /*0a50*/  FFMA R59, R12, R51, R59 ;  /* 0x000000330c3b7223 */ /* 0x000fe2000000003b */
[----:B---3--:R-:W-:-:S02]  /*0a60*/  FFMA R8, R48, R9, R23 ;  /* 0x0000000930087223 */ /* 0x008fc40000000017 */
[----:B------:R-:W-:Y:S02]  /*0a70*/  FFMA R12, R48, R13, R21 ;  /* 0x0000000d300c7223 */ /* 0x000fe40000000015 */
[----:B------:R-:W0:Y:S01]  /*0a80*/  LDS.128 R20, [R0+0x410] ;  /* 0x0004100000147984 */ /* 0x000e220000000c00 */
[C---:B----4-:R-:W-:Y:S01]  /*0a90*/  FFMA R25, R50.reuse, R9, R25 ;  /* 0x0000000932197223 */ /* 0x050fe20000000019 */
[----:B------:R-:W-:Y:S01]  /*0aa0*/  FFMA R13, R50, R13, R59 ;  /* 0x0000000d320d7223 */ /* 0x000fe2000000003b */
[-C--:B-----5:R-:W-:Y:S01]  /*0ab0*/  FFMA R32, R49, R16.reuse, R32 ;  /* 0x0000001031207223 */ /* 0x0a0fe20000000020 */
[----:B------:R-:W-:Y:S01]  /*0ac0*/  FFMA R16, R51, R16, R24 ;  /* 0x0000001033107223 */ /* 0x000fe20000000018 */
[C---:B------:R-:W-:Y:S02]  /*0ad0*/  FFMA R8, R53.reuse, R10, R8 ;  /* 0x0000000a35087223 */ /* 0x040fe40000000008 */
[-C--:B------:R-:W-:Y:S01]  /*0ae0*/  FFMA R9, R48, R17.reuse, R32 ;  /* 0x0000001130097223 */ /* 0x080fe20000000020 */
[----:B------:R-:W-:Y:S01]  /*0af0*/  FFMA R17, R50, R17, R16 ;  /* 0x0000001132117223 */ /* 0x000fe20000000010 */
[C---:B------:R-:W-:Y:S01]  /*0b00*/  FFMA R12, R53.reuse, R14, R12 ;  /* 0x0000000e350c7223 */ /* 0x040fe2000000000c */
[C---:B------:R-:W-:Y:S01]  /*0b10*/  FFMA R10, R52.reuse, R10, R25 ;  /* 0x0000000a340a7223 */ /* 0x040fe20000000019 */
[C---:B------:R-:W-:Y:S01]  /*0b20*/  FFMA R16, R52.reuse, R14, R13 ;  /* 0x0000000e34107223 */ /* 0x040fe2000000000d */
[----:B------:R-:W1:Y:S01]  /*0b30*/  LDS.128 R24, [R0+0x20] ;  /* 0x0000200000187984 */ /* 0x000e620000000c00 */
[-C--:B------:R-:W-:Y:S01]  /*0b40*/  FFMA R14, R53, R18.reuse, R9 ;  /* 0x00000012350e7223 */ /* 0x080fe20000000009 */
[----:B------:R-:W-:Y:S01]  /*0b50*/  FFMA R18, R52, R18, R17 ;  /* 0x0000001234127223 */ /* 0x000fe20000000011 */
[----:B------:R-:W-:Y:S01]  /*0b60*/  FFMA R59, R58, R15, R16 ;  /* 0x0000000f3a3b7223 */ /* 0x000fe20000000010 */
[-C--:B0-----:R-:W-:Y:S01]  /*0b70*/  FFMA R9, R49, R20.reuse, R30 ;  /* 0x0000001431097223 */ /* 0x081fe2000000001e */
[----:B------:R-:W-:-:S03]  /*0b80*/  FFMA R13, R51, R20, R28 ;  /* 0x00000014330d7223 */ /* 0x000fc6000000001c */
[-C--:B------:R-:W-:Y:S01]  /*0b90*/  FFMA R56, R48, R21.reuse, R9 ;  /* 0x0000001530387223 */ /* 0x080fe20000000009 */
[----:B------:R-:W-:-:S03]  /*0ba0*/  FFMA R13, R50, R21, R13 ;  /* 0x00000015320d7223 */ /* 0x000fc6000000000d */
[-C--:B------:R-:W-:Y:S01]  /*0bb0*/  FFMA R56, R53, R22.reuse, R56 ;  /* 0x0000001635387223 */ /* 0x080fe20000000038 */
[----:B------:R-:W-:Y:S01]  /*0bc0*/  FFMA R22, R52, R22, R13 ;  /* 0x0000001634167223 */ /* 0x000fe2000000000d */
[-C--:B-1----:R-:W-:Y:S01]  /*0bd0*/  FFMA R20, R49, R24.reuse, R33 ;  /* 0x0000001831147223 */ /* 0x082fe20000000021 */
[----:B------:R-:W-:Y:S01]  /*0be0*/  FFMA R24, R51, R24, R29 ;  /* 0x0000001833187223 */ /* 0x000fe2000000001d */
[----:B------:R-:W-:Y:S02]  /*0bf0*/  LDS.128 R32, [R0+0x30] ;  /* 0x0000300000207984 */ /* 0x000fe40000000c00 */
[-C--:B------:R-:W-:Y:S01]  /*0c00*/  FFMA R9, R48, R25.reuse, R20 ;  /* 0x0000001930097223 */ /* 0x080fe20000000014 */
[----:B------:R-:W-:Y:S01]  /*0c10*/  FFMA R25, R50, R25, R24 ;  /* 0x0000001932197223 */ /* 0x000fe20000000018 */
[----:B------:R-:W0:Y:S02]  /*0c20*/  LDS.128 R28, [R0+0x420] ;  /* 0x00042000001c7984 */ /* 0x000e240000000c00 */
[-C--:B------:R-:W-:Y:S01]  /*0c30*/  FFMA R24, R53, R26.reuse, R9 ;  /* 0x0000001a35187223 */ /* 0x080fe20000000009 */
[----:B------:R-:W-:Y:S01]  /*0c40*/  FFMA R26, R52, R26, R25 ;  /* 0x0000001a341a7223 */ /* 0x000fe20000000019 */
[----:B------:R-:W-:Y:S01]  /*0c50*/  FFMA R25, R58, R11, R10 ;  /* 0x0000000b3a197223 */ /* 0x000fe2000000000a */
[-C--:B0-----:R-:W-:Y:S01]  /*0c60*/  FFMA R9, R49, R28.reuse, R38 ;  /* 0x0000001c31097223 */ /* 0x081fe20000000026 */
[----:B------:R-:W-:Y:S01]  /*0c70*/  FFMA R13, R51, R28, R36 ;  /* 0x0000001c330d7223 */ /* 0x000fe20000000024 */
[-C--:B------:R-:W-:Y:S01]  /*0c80*/  FFMA R28, R49, R32.reuse, R57 ;  /* 0x00000020311c7223 */ /* 0x080fe20000000039 */
[----:B------:R-:W-:Y:S01]  /*0c90*/  FFMA R32, R51, R32, R37 ;  /* 0x0000002033207223 */ /* 0x000fe20000000025 */
[C---:B------:R-:W-:Y:S01]  /*0ca0*/  FFMA R20, R48.reuse, R29, R9 ;  /* 0x0000001d30147223 */ /* 0x040fe20000000009 */
[----:B------:R-:W0:Y:S01]  /*0cb0*/  LDS.128 R36, [R0+0x430] ;  /* 0x0004300000247984 */ /* 0x000e220000000c00 */
[-C--:B------:R-:W-:Y:S01]  /*0cc0*/  FFMA R9, R48, R33.reuse, R28 ;  /* 0x0000002130097223 */ /* 0x080fe2000000001c */
[C---:B------:R-:W-:Y:S01]  /*0cd0*/  FFMA R33, R50.reuse, R33, R32 ;  /* 0x0000002132217223 */ /* 0x040fe20000000020 */
[----:B------:R-:W-:Y:S01]  /*0ce0*/  FFMA R29, R50, R29, R13 ;  /* 0x0000001d321d7223 */ /* 0x000fe2000000000d */
[----:B------:R-:W1:Y:S01]  /*0cf0*/  LDS R28, [R2+0x150] ;  /* 0x00015000021c7984 */ /* 0x000e620000000800 */
[-C--:B0-----:R-:W-:Y:S01]  /*0d00*/  FFMA R5, R49, R36.reuse, R5 ;  /* 0x0000002431057223 */ /* 0x081fe20000000005 */
[----:B------:R-:W-:Y:S01]  /*0d10*/  FFMA R3, R51, R36, R3 ;  /* 0x0000002433037223 */ /* 0x000fe20000000003 */
[----:B------:R-:W-:Y:S01]  /*0d20*/  FFMA R36, R52, R30, R29 ;  /* 0x0000001e34247223 */ /* 0x000fe2000000001d */
[----:B------:R-:W-:Y:S01]  /*0d30*/  FFMA R29, R58, R27, R26 ;  /* 0x0000001b3a1d7223 */ /* 0x000fe2000000001a */
[-C--:B------:R-:W-:Y:S01]  /*0d40*/  FFMA R5, R48, R37.reuse, R5 ;  /* 0x0000002530057223 */ /* 0x080fe20000000005 */
[----:B------:R-:W-:Y:S01]  /*0d50*/  FFMA R3, R50, R37, R3 ;  /* 0x0000002532037223 */ /* 0x000fe20000000003 */
[CC--:B------:R-:W-:Y:S01]  /*0d60*/  FFMA R50, R53.reuse, R34.reuse, R9 ;  /* 0x0000002235327223 */ /* 0x0c0fe20000000009 */
[C---:B------:R-:W-:Y:S01]  /*0d70*/  FFMA R37, R52.reuse, R34, R33 ;  /* 0x0000002234257223 */ /* 0x040fe20000000021 */
[C---:B------:R-:W-:Y:S01]  /*0d80*/  FFMA R48, R53.reuse, R30, R20 ;  /* 0x0000001e35307223 */ /* 0x040fe20000000014 */
[-C--:B------:R-:W-:Y:S01]  /*0d90*/  FFMA R34, R53, R38.reuse, R5 ;  /* 0x0000002635227223 */ /* 0x080fe20000000005 */
[----:B------:R-:W-:Y:S01]  /*0da0*/  FFMA R52, R52, R38, R3 ;  /* 0x0000002634347223 */ /* 0x000fe20000000003 */
[C---:B-1----:R-:W-:Y:S01]  /*0db0*/  FFMA R20, R28.reuse, R11, R8 ;  /* 0x0000000b1c147223 */ /* 0x042fe20000000008 */
[C---:B------:R-:W-:Y:S01]  /*0dc0*/  FFMA R21, R28.reuse, R15, R12 ;  /* 0x0000000f1c157223 */ /* 0x040fe2000000000c */
[C---:B------:R-:W-:Y:S01]  /*0dd0*/  FFMA R32, R28.reuse, R19, R14 ;  /* 0x000000131c207223 */ /* 0x040fe2000000000e */
[C---:B------:R-:W-:Y:S01]  /*0de0*/  FFMA R30, R28.reuse, R23, R56 ;  /* 0x000000171c1e7223 */ /* 0x040fe20000000038 */
[C---:B------:R-:W-:Y:S01]  /*0df0*/  FFMA R33, R28.reuse, R27, R24 ;  /* 0x0000001b1c217223 */ /* 0x040fe20000000018 */
[C---:B------:R-:W-:Y:S01]  /*0e00*/  FFMA R38, R28.reuse, R31, R48 ;  /* 0x0000001f1c267223 */ /* 0x040fe20000000030 */
[C---:B------:R-:W-:Y:S01]  /*0e10*/  FFMA R57, R28.reuse, R35, R50 ;  /* 0x000000231c397223 */ /* 0x040fe20000000032 */
[----:B------:R-:W-:Y:S01]  /*0e20*/  FFMA R5, R28, R39, R34 ;  /* 0x000000271c057223 */ /* 0x000fe20000000022 */
[C---:B------:R-:W-:Y:S01]  /*0e30*/  FFMA R24, R58.reuse, R19, R18 ;  /* 0x000000133a187223 */ /* 0x040fe20000000012 */
[C---:B------:R-:W-:Y:S01]  /*0e40*/  FFMA R28, R58.reuse, R23, R22 ;  /* 0x000000173a1c7223 */ /* 0x040fe20000000016 */
[C---:B------:R-:W-:Y:S01]  /*0e50*/  FFMA R36, R58.reuse, R31, R36 ;  /* 0x0000001f3a247223 */ /* 0x040fe20000000024 */
[C---:B------:R-:W-:Y:S01]  /*0e60*/  FFMA R37, R58.reuse, R35, R37 ;  /* 0x000000233a257223 */ /* 0x040fe20000000025 */
[----:B------:R-:W-:Y:S01]  /*0e70*/  FFMA R3, R58, R39, R52 ;  /* 0x000000273a037223 */ /* 0x000fe20000000034 */
[----:B------:R-:W-:Y:S06]  /*0e80*/  BRA.U UP0, `(.L_x_0) ;  /* 0xfffffff9006c7547 */ /* 0x000fec000b83ffff */
[----:B------:R-:W0:Y:S01]  /*0e90*/  S2R R9, SR_TID.X ;  /* 0x0000000000097919 */ /* 0x000e220000002100 */
[----:B------:R-:W1:Y:S01]  /*0ea0*/  LDC.64 R6, c[0x0][0x390] ;  /* 0x0000e400ff067b82 */ /* 0x000e620000000a00 */
[----:B------:R-:W2:Y:S01]  /*0eb0*/  LDCU.64 UR6, c[0x0][0x390] ;  /* 0x00007200ff0677ac */ /* 0x000ea20008000a00 */
[----:B------:R-:W3:Y:S01]  /*0ec0*/  S2R R0, SR_TID.Z ;  /* 0x0000000000007919 */ /* 0x000ee20000002300 */
[----:B0-----:R-:W-:Y:S02]  /*0ed0*/  IMAD R9, R4, 0x6200, R9 ;  /* 0x0000620004097824 */ /* 0x001fe400078e0209 */
[----:B---3--:R-:W-:-:S05]  /*0ee0*/  IMAD R0, R0, 0x310, RZ ;  /* 0x0000031000007824 */ /* 0x008fca00078e02ff */
[C-C-:B------:R-:W-:Y:S02]  /*0ef0*/  IADD3 R2, P0, P1, R0.reuse, UR5, R9.reuse ;  /* 0x0000000500027c10 */ /* 0x140fe4000f91e009 */
[----:B------:R-:W-:Y:S02]  /*0f00*/  IADD3 R9, PT, PT, R0, UR5, R9 ;  /* 0x0000000500097c10 */ /* 0x000fe4000fffe009 */
[----:B------:R-:W-:Y:S02]  /*0f10*/  IADD3.X R11, PT, PT, RZ, RZ, RZ, P0, P1 ;  /* 0x000000ffff0b7210 */ /* 0x000fe400007e24ff */
[----:B--2---:R-:W-:Y:S01]  /*0f20*/  LEA R8, P0, R2, UR6, 0x2 ;  /* 0x0000000602087c11 */ /* 0x004fe2000f8010ff */
[----:B-1----:R-:W-:-:S03]  /*0f30*/  IMAD.WIDE.U32 R6, R9, 0x4, R6 ;  /* 0x0000000409067825 */ /* 0x002fc600078e0006 */
[----:B------:R-:W-:Y:S02]  /*0f40*/  LEA.HI.X R9, R2, UR7, R11, 0x2, P0 ;  /* 0x0000000702097c11 */ /* 0x000fe400080f140b */
[----:B------:R-:W-:Y:S04]  /*0f50*/  STG.E desc[UR8][R6.64], R20 ;  /* 0x0000001406007986 */ /* 0x000fe8000c101908 */
        /* <DEDUP_REMOVED lines=14> */
[----:B------:R-:W-:Y:S01]  /*1040*/  STG.E desc[UR8][R8.64+0xcd68], R3 ;  /* 0x00cd680308007986 */ /* 0x000fe2000c101908 */
[----:B------:R-:W-:Y:S05]  /*1050*/  EXIT ;  /* 0x000000000000794d */ /* 0x000fea0003800000 */
.L_x_1:
[----:B------:R-:W-:-:S00]  /*1060*/  BRA `(.L_x_1) ;  /* 0xfffffffc00fc7947 */ /* 0x000fc0000383ffff */
[----:B------:R-:W-:-:S00]  /*1070*/  NOP ;  /* 0x0000000000007918 */ /* 0x000fc00000000000 */
        /* <DEDUP_REMOVED lines=8> */
.L_x_2:


//--------------------- .nv.shared._Z6conv2dPfS_S_ --------------------------
	.section	.nv.shared._Z6conv2dPfS_S_,"aw",@nobits
	.sectionflags	@""
	.align	4
.nv.shared._Z6conv2dPfS_S_:
	.zero		3520


//--------------------- .nv.shared.reserved.0     --------------------------
	.section	.nv.shared.reserved.0,"aw",@nobits
	.weak		__nv_reservedSMEM_offset_0_alias
	.size		__nv_reservedSMEM_offset_0_alias, 0, 64
	.other		__nv_reservedSMEM_offset_0_alias,@"STO_CUDA_RESERVED_SHARED STV_DEFAULT"
__nv_reservedSMEM_offset_0_alias:
	.zero		0
	.zero		64


//--------------------- .nv.constant0._Z6conv2dPfS_S_ --------------------------
	.section	.nv.constant0._Z6conv2dPfS_S_,"a",@progbits
	.sectionflags	@""
	.align	4
.nv.constant0._Z6conv2dPfS_S_:
	.zero		920


//--------------------- SYMBOLS --------------------------

	.type		.nv.reservedSmem.offset0,@object
	.size		.nv.reservedSmem.offset0,0x4
	.type		.nv.reservedSmem.cap,@object
	.size		.nv.reservedSmem.cap,0x4
